//
// Generated by NVIDIA NVVM Compiler
//
// Compiler Build ID: CL-36424714
// Cuda compilation tools, release 13.0, V13.0.88
// Based on NVVM 20.0.0
//

.version 9.0
.target sm_100
.address_size 64

	// .globl	_Z15histogramSimplePiPKii

.visible .entry _Z15histogramSimplePiPKii(
	.param .u64 .ptr .align 1 _Z15histogramSimplePiPKii_param_0,
	.param .u64 .ptr .align 1 _Z15histogramSimplePiPKii_param_1,
	.param .u32 _Z15histogramSimplePiPKii_param_2
)
{
	.reg .b32 	%r<9>;
	.reg .b64 	%rd<9>;

	ld.param.u64 	%rd1, [_Z15histogramSimplePiPKii_param_0];
	ld.param.u64 	%rd2, [_Z15histogramSimplePiPKii_param_1];
	ld.param.u32 	%r1, [_Z15histogramSimplePiPKii_param_2];
	cvta.to.global.u64 	%rd3, %rd1;
	cvta.to.global.u64 	%rd4, %rd2;
	mov.u32 	%r2, %tid.x;
	mov.u32 	%r3, %ntid.x;
	mov.u32 	%r4, %ctaid.x;
	mad.lo.s32 	%r5, %r3, %r4, %r2;
	mul.wide.s32 	%rd5, %r5, 4;
	add.s64 	%rd6, %rd4, %rd5;
	ld.global.u32 	%r6, [%rd6];
	rem.s32 	%r7, %r6, %r1;
	mul.wide.s32 	%rd7, %r7, 4;
	add.s64 	%rd8, %rd3, %rd7;
	atom.global.add.u32 	%r8, [%rd8], 1;
	ret;

}


// ===== COMPILED SASS (sm_100) =====

	.target	sm_100

	.elftype	@"ET_EXEC"


//--------------------- .note.nv.tkinfo           --------------------------
	.section	.note.nv.tkinfo,"",@"SHT_NOTE"
	.sectionflags	@"SHF_NOTE_NV_TKINFO"
	.tkinfo
        /*0018*/ 	.word	0x00000002
        /*0030*/ 	.string	""
        /*0030*/ 	.string	"ptxas"
        /*0030*/ 	.string	"Cuda compilation tools, release 13.0, V13.0.88"
        /*0030*/ 	.string	"Build cuda_13.0.r13.0/compiler.36424714_0"
        /*0030*/ 	.string	"-arch sm_100 -m 64 "



//--------------------- .note.nv.cuinfo           --------------------------
	.section	.note.nv.cuinfo,"",@"SHT_NOTE"
	.sectionflags	@"SHF_NOTE_NV_CUINFO"
        /*0018*/ 	.short	0x0002
        /*001a*/ 	.short	0x0064
        /*001c*/ 	.short	0x0082
	.zero		2


//--------------------- .nv.info                  --------------------------
	.section	.nv.info,"",@"SHT_CUDA_INFO"
	.align	4


	//----- nvinfo : EIATTR_REGCOUNT
	.align		4
        /*0000*/ 	.byte	0x04, 0x2f
        /*0002*/ 	.short	(.L_1 - .L_0)
	.align		4
.L_0:
        /*0004*/ 	.word	index@(_Z15histogramSimplePiPKii)
        /*0008*/ 	.word	0x0000000c


	//----- nvinfo : EIATTR_FRAME_SIZE
	.align		4
.L_1:
        /*000c*/ 	.byte	0x04, 0x11
        /*000e*/ 	.short	(.L_3 - .L_2)
	.align		4
.L_2:
        /*0010*/ 	.word	index@(_Z15histogramSimplePiPKii)
        /*0014*/ 	.word	0x00000000


	//----- nvinfo : EIATTR_MIN_STACK_SIZE
	.align		4
.L_3:
        /*0018*/ 	.byte	0x04, 0x12
        /*001a*/ 	.short	(.L_5 - .L_4)
	.align		4
.L_4:
        /*001c*/ 	.word	index@(_Z15histogramSimplePiPKii)
        /*0020*/ 	.word	0x00000000
.L_5:


//--------------------- .nv.compat                --------------------------
	.section	.nv.compat,"",@"SHT_CUDA_COMPAT_INFO"
	.align	4
        /*0000*/ 	.byte	0x02, 0x09, 0x00, 0x00, 0x02, 0x02, 0x01, 0x00, 0x02, 0x05, 0x05, 0x00, 0x03, 0x07, 0x01, 0x01
        /*0010*/ 	.byte	0x02, 0x03, 0x00, 0x00, 0x02, 0x06, 0x01, 0x00, 0x04, 0x0b, 0x08, 0x00, 0x09, 0x00, 0x00, 0x00
        /*0020*/ 	.byte	0x00, 0x00, 0x00, 0x00


//--------------------- .nv.info._Z15histogramSimplePiPKii --------------------------
	.section	.nv.info._Z15histogramSimplePiPKii,"",@"SHT_CUDA_INFO"
	.sectionflags	@""
	.align	4


	//----- nvinfo : EIATTR_CUDA_API_VERSION
	.align		4
        /*0000*/ 	.byte	0x04, 0x37
        /*0002*/ 	.short	(.L_7 - .L_6)
.L_6:
        /*0004*/ 	.word	0x00000082


	//----- nvinfo : EIATTR_KPARAM_INFO
	.align		4
.L_7:
        /*0008*/ 	.byte	0x04, 0x17
        /*000a*/ 	.short	(.L_9 - .L_8)
.L_8:
        /*000c*/ 	.word	0x00000000
        /*0010*/ 	.short	0x0002
        /*0012*/ 	.short	0x0010
        /*0014*/ 	.byte	0x00, 0xf0, 0x11, 0x00


	//----- nvinfo : EIATTR_KPARAM_INFO
	.align		4
.L_9:
        /*0018*/ 	.byte	0x04, 0x17
        /*001a*/ 	.short	(.L_11 - .L_10)
.L_10:
        /*001c*/ 	.word	0x00000000
        /*0020*/ 	.short	0x0001
        /*0022*/ 	.short	0x0008
        /*0024*/ 	.byte	0x00, 0xf5, 0x21, 0x00


	//----- nvinfo : EIATTR_KPARAM_INFO
	.align		4
.L_11:
        /*0028*/ 	.byte	0x04, 0x17
        /*002a*/ 	.short	(.L_13 - .L_12)
.L_12:
        /*002c*/ 	.word	0x00000000
        /*0030*/ 	.short	0x0000
        /*0032*/ 	.short	0x0000
        /*0034*/ 	.byte	0x00, 0xf5, 0x21, 0x00


	//----- nvinfo : EIATTR_SPARSE_MMA_MASK
	.align		4
.L_13:
        /*0038*/ 	.byte	0x03, 0x50
        /*003a*/ 	.short	0x0000


	//----- nvinfo : EIATTR_MAXREG_COUNT
	.align		4
        /*003c*/ 	.byte	0x03, 0x1b
        /*003e*/ 	.short	0x00ff


	//----- nvinfo : EIATTR_MERCURY_ISA_VERSION
	.align		4
        /*0040*/ 	.byte	0x03, 0x5f
        /*0042*/ 	.short	0x0101


	//----- nvinfo : EIATTR_VRC_CTA_INIT_COUNT
	.align		4
        /*0044*/ 	.byte	0x02, 0x4a
	.zero		1
	.zero		1


	//----- nvinfo : EIATTR_EXIT_INSTR_OFFSETS
	.align		4
        /*0048*/ 	.byte	0x04, 0x1c
        /*004a*/ 	.short	(.L_15 - .L_14)


	//   ....[0]....
.L_14:
        /*004c*/ 	.word	0x00000230


	//----- nvinfo : EIATTR_CBANK_PARAM_SIZE
	.align		4
.L_15:
        /*0050*/ 	.byte	0x03, 0x19
        /*0052*/ 	.short	0x0014


	//----- nvinfo : EIATTR_PARAM_CBANK
	.align		4
        /*0054*/ 	.byte	0x04, 0x0a
        /*0056*/ 	.short	(.L_17 - .L_16)
	.align		4
.L_16:
        /*0058*/ 	.word	index@(.nv.constant0._Z15histogramSimplePiPKii)
        /*005c*/ 	.short	0x0380
        /*005e*/ 	.short	0x0014


	//----- nvinfo : EIATTR_SW_WAR
	.align		4
.L_17:
        /*0060*/ 	.byte	0x04, 0x36
        /*0062*/ 	.short	(.L_19 - .L_18)
.L_18:
        /*0064*/ 	.word	0x00000008
.L_19:


//--------------------- .nv.callgraph             --------------------------
	.section	.nv.callgraph,"",@"SHT_CUDA_CALLGRAPH"
	.align	4
	.sectionentsize	8
	.align		4
        /*0000*/ 	.word	0x00000000
	.align		4
        /*0004*/ 	.word	0xffffffff
	.align		4
        /*0008*/ 	.word	0x00000000
	.align		4
        /*000c*/ 	.word	0xfffffffe
	.align		4
        /*0010*/ 	.word	0x00000000
	.align		4
        /*0014*/ 	.word	0xfffffffd
	.align		4
        /*0018*/ 	.word	0x00000000
	.align		4
        /*001c*/ 	.word	0xfffffffc


//--------------------- .text._Z15histogramSimplePiPKii --------------------------
	.section	.text._Z15histogramSimplePiPKii,"ax",@progbits
	.align	128
        .global         _Z15histogramSimplePiPKii
        .type           _Z15histogramSimplePiPKii,@function
        .size           _Z15histogramSimplePiPKii,(.L_x_1 - _Z15histogramSimplePiPKii)
        .other          _Z15histogramSimplePiPKii,@"STO_CUDA_ENTRY STV_DEFAULT"
_Z15histogramSimplePiPKii:
.text._Z15histogramSimplePiPKii:
[----:B------:R-:W-:Y:S01]  /*0000*/  LDC R1, c[0x0][0x37c] ;  /* 0x0000df00ff017b82 */ /* 0x000fe20000000800 */
[----:B------:R-:W0:Y:S07]  /*0010*/  S2R R5, SR_TID.X ;  /* 0x0000000000057919 */ /* 0x000e2e0000002100 */
[----:B------:R-:W1:Y:S01]  /*0020*/  LDC.64 R2, c[0x0][0x388] ;  /* 0x0000e200ff027b82 */ /* 0x000e620000000a00 */
[----:B------:R-:W0:Y:S01]  /*0030*/  LDCU UR6, c[0x0][0x360] ;  /* 0x00006c00ff0677ac */ /* 0x000e220008000800 */
[----:B------:R-:W0:Y:S01]  /*0040*/  S2R R0, SR_CTAID.X ;  /* 0x0000000000007919 */ /* 0x000e220000002500 */
[----:B------:R-:W2:Y:S05]  /*0050*/  LDCU.64 UR4, c[0x0][0x358] ;  /* 0x00006b00ff0477ac */ /* 0x000eaa0008000a00 */
[----:B------:R-:W3:Y:S01]  /*0060*/  LDC R7, c[0x0][0x390] ;  /* 0x0000e400ff077b82 */ /* 0x000ee20000000800 */
[----:B0-----:R-:W-:-:S04]  /*0070*/  IMAD R5, R0, UR6, R5 ;  /* 0x0000000600057c24 */ /* 0x001fc8000f8e0205 */
[----:B-1----:R-:W-:-:S05]  /*0080*/  IMAD.WIDE R2, R5, 0x4, R2 ;  /* 0x0000000405027825 */ /* 0x002fca00078e0202 */
[----:B--2---:R-:W2:Y:S01]  /*0090*/  LDG.E R0, desc[UR4][R2.64] ;  /* 0x0000000402007981 */ /* 0x004ea2000c1e1900 */
[----:B---3--:R-:W-:-:S04]  /*00a0*/  IABS R8, R7 ;  /* 0x0000000700087213 */ /* 0x008fc80000000000 */
[----:B------:R-:W0:Y:S08]  /*00b0*/  I2F.RP R6, R8 ;  /* 0x0000000800067306 */ /* 0x000e300000209400 */
[----:B0-----:R-:W0:Y:S02]  /*00c0*/  MUFU.RCP R6, R6 ;  /* 0x0000000600067308 */ /* 0x001e240000001000 */
[----:B0-----:R-:W-:-:S06]  /*00d0*/  VIADD R4, R6, 0xffffffe ;  /* 0x0ffffffe06047836 */ /* 0x001fcc0000000000 */
[----:B------:R0:W1:Y:S02]  /*00e0*/  F2I.FTZ.U32.TRUNC.NTZ R5, R4 ;  /* 0x0000000400057305 */ /* 0x000064000021f000 */
[----:B0-----:R-:W-:Y:S02]  /*00f0*/  HFMA2 R4, -RZ, RZ, 0, 0 ;  /* 0x00000000ff047431 */ /* 0x001fe400000001ff */
[----:B-1----:R-:W-:-:S04]  /*0100*/  IMAD.MOV R9, RZ, RZ, -R5 ;  /* 0x000000ffff097224 */ /* 0x002fc800078e0a05 */
[----:B------:R-:W-:-:S04]  /*0110*/  IMAD R9, R9, R8, RZ ;  /* 0x0000000809097224 */ /* 0x000fc800078e02ff */
[----:B------:R-:W-:Y:S01]  /*0120*/  IMAD.HI.U32 R5, R5, R9, R4 ;  /* 0x0000000905057227 */ /* 0x000fe200078e0004 */
[----:B--2---:R-:W-:Y:S02]  /*0130*/  IABS R2, R0 ;  /* 0x0000000000027213 */ /* 0x004fe40000000000 */
[----:B------:R-:W-:-:S03]  /*0140*/  ISETP.GE.AND P2, PT, R0, RZ, PT ;  /* 0x000000ff0000720c */ /* 0x000fc60003f46270 */
[----:B------:R-:W-:-:S04]  /*0150*/  IMAD.HI.U32 R5, R5, R2, RZ ;  /* 0x0000000205057227 */ /* 0x000fc800078e00ff */
[----:B------:R-:W-:-:S04]  /*0160*/  IMAD.MOV R5, RZ, RZ, -R5 ;  /* 0x000000ffff057224 */ /* 0x000fc800078e0a05 */
[C---:B------:R-:W-:Y:S02]  /*0170*/  IMAD R5, R8.reuse, R5, R2 ;  /* 0x0000000508057224 */ /* 0x040fe400078e0202 */
[----:B------:R-:W0:Y:S03]  /*0180*/  LDC.64 R2, c[0x0][0x380] ;  /* 0x0000e000ff027b82 */ /* 0x000e260000000a00 */
[----:B------:R-:W-:-:S13]  /*0190*/  ISETP.GT.U32.AND P0, PT, R8, R5, PT ;  /* 0x000000050800720c */ /* 0x000fda0003f04070 */
[----:B------:R-:W-:Y:S02]  /*01a0*/  @!P0 IADD3 R5, PT, PT, R5, -R8, RZ ;  /* 0x8000000805058210 */ /* 0x000fe40007ffe0ff */
[----:B------:R-:W-:Y:S02]  /*01b0*/  ISETP.NE.AND P0, PT, R7, RZ, PT ;  /* 0x000000ff0700720c */ /* 0x000fe40003f05270 */
[----:B------:R-:W-:-:S13]  /*01c0*/  ISETP.GT.U32.AND P1, PT, R8, R5, PT ;  /* 0x000000050800720c */ /* 0x000fda0003f24070 */
[----:B------:R-:W-:-:S05]  /*01d0*/  @!P1 IMAD.IADD R5, R5, 0x1, -R8 ;  /* 0x0000000105059824 */ /* 0x000fca00078e0a08 */
[----:B------:R-:W-:Y:S02]  /*01e0*/  @!P2 IADD3 R5, PT, PT, -R5, RZ, RZ ;  /* 0x000000ff0505a210 */ /* 0x000fe40007ffe1ff */
[----:B------:R-:W-:Y:S02]  /*01f0*/  @!P0 LOP3.LUT R5, RZ, R7, RZ, 0x33, !PT ;  /* 0x00000007ff058212 */ /* 0x000fe400078e33ff */
[----:B------:R-:W-:-:S03]  /*0200*/  MOV R7, 0x1 ;  /* 0x0000000100077802 */ /* 0x000fc60000000f00 */
[----:B0-----:R-:W-:-:S05]  /*0210*/  IMAD.WIDE R2, R5, 0x4, R2 ;  /* 0x0000000405027825 */ /* 0x001fca00078e0202 */
[----:B------:R-:W-:Y:S01]  /*0220*/  REDG.E.ADD.STRONG.GPU desc[UR4][R2.64], R7 ;  /* 0x000000070200798e */ /* 0x000fe2000c12e104 */
[----:B------:R-:W-:Y:S05]  /*0230*/  EXIT ;  /* 0x000000000000794d */ /* 0x000fea0003800000 */
.L_x_0:
[----:B------:R-:W-:-:S00]  /*0240*/  BRA `(.L_x_0) ;  /* 0xfffffffc00fc7947 */ /* 0x000fc0000383ffff */
[----:B------:R-:W-:-:S00]  /*0250*/  NOP ;  /* 0x0000000000007918 */ /* 0x000fc00000000000 */
        /* <DEDUP_REMOVED lines=10> */
.L_x_1:


//--------------------- .nv.shared.reserved.0     --------------------------
	.section	.nv.shared.reserved.0,"aw",@nobits
	.weak		__nv_reservedSMEM_offset_0_alias
	.size		__nv_reservedSMEM_offset_0_alias, 0, 64
	.other		__nv_reservedSMEM_offset_0_alias,@"STO_CUDA_RESERVED_SHARED STV_DEFAULT"
__nv_reservedSMEM_offset_0_alias:
	.zero		0
	.zero		64


//--------------------- .nv.constant0._Z15histogramSimplePiPKii --------------------------
	.section	.nv.constant0._Z15histogramSimplePiPKii,"a",@progbits
	.sectionflags	@""
	.align	4
.nv.constant0._Z15histogramSimplePiPKii:
	.zero		916


//--------------------- SYMBOLS --------------------------

	.type		.nv.reservedSmem.offset0,@object
	.size		.nv.reservedSmem.offset0,0x4
